//
// Generated by NVIDIA NVVM Compiler
//
// Compiler Build ID: CL-36424714
// Cuda compilation tools, release 13.0, V13.0.88
// Based on NVVM 20.0.0
//

.version 9.0
.target sm_100
.address_size 64

	// .globl	_Z28oddEvenTranspositionSortStepPiii

.visible .entry _Z28oddEvenTranspositionSortStepPiii(
	.param .u64 .ptr .align 1 _Z28oddEvenTranspositionSortStepPiii_param_0,
	.param .u32 _Z28oddEvenTranspositionSortStepPiii_param_1,
	.param .u32 _Z28oddEvenTranspositionSortStepPiii_param_2
)
{
	.reg .pred 	%p<3>;
	.reg .b32 	%r<12>;
	.reg .b64 	%rd<5>;

	ld.param.u64 	%rd2, [_Z28oddEvenTranspositionSortStepPiii_param_0];
	ld.param.u32 	%r4, [_Z28oddEvenTranspositionSortStepPiii_param_1];
	ld.param.u32 	%r5, [_Z28oddEvenTranspositionSortStepPiii_param_2];
	mov.u32 	%r6, %tid.x;
	mov.u32 	%r7, %ntid.x;
	mov.u32 	%r8, %ctaid.x;
	mad.lo.s32 	%r9, %r7, %r8, %r6;
	shl.b32 	%r10, %r9, 1;
	add.s32 	%r1, %r5, %r10;
	add.s32 	%r11, %r1, 1;
	setp.ge.s32 	%p1, %r11, %r4;
	@%p1 bra 	$L__BB0_3;
	cvta.to.global.u64 	%rd3, %rd2;
	mul.wide.s32 	%rd4, %r1, 4;
	add.s64 	%rd1, %rd3, %rd4;
	ld.global.u32 	%r2, [%rd1];
	ld.global.u32 	%r3, [%rd1+4];
	setp.le.s32 	%p2, %r2, %r3;
	@%p2 bra 	$L__BB0_3;
	st.global.u32 	[%rd1], %r3;
	st.global.u32 	[%rd1+4], %r2;
$L__BB0_3:
	ret;

}


// ===== COMPILED SASS (sm_100) =====

	.target	sm_100

	.elftype	@"ET_EXEC"


//--------------------- .note.nv.tkinfo           --------------------------
	.section	.note.nv.tkinfo,"",@"SHT_NOTE"
	.sectionflags	@"SHF_NOTE_NV_TKINFO"
	.tkinfo
        /*0018*/ 	.word	0x00000002
        /*0030*/ 	.string	""
        /*0030*/ 	.string	"ptxas"
        /*0030*/ 	.string	"Cuda compilation tools, release 13.0, V13.0.88"
        /*0030*/ 	.string	"Build cuda_13.0.r13.0/compiler.36424714_0"
        /*0030*/ 	.string	"-arch sm_100 -m 64 "



//--------------------- .note.nv.cuinfo           --------------------------
	.section	.note.nv.cuinfo,"",@"SHT_NOTE"
	.sectionflags	@"SHF_NOTE_NV_CUINFO"
        /*0018*/ 	.short	0x0002
        /*001a*/ 	.short	0x0064
        /*001c*/ 	.short	0x0082
	.zero		2


//--------------------- .nv.info                  --------------------------
	.section	.nv.info,"",@"SHT_CUDA_INFO"
	.align	4


	//----- nvinfo : EIATTR_REGCOUNT
	.align		4
        /*0000*/ 	.byte	0x04, 0x2f
        /*0002*/ 	.short	(.L_1 - .L_0)
	.align		4
.L_0:
        /*0004*/ 	.word	index@(_Z28oddEvenTranspositionSortStepPiii)
        /*0008*/ 	.word	0x00000008


	//----- nvinfo : EIATTR_FRAME_SIZE
	.align		4
.L_1:
        /*000c*/ 	.byte	0x04, 0x11
        /*000e*/ 	.short	(.L_3 - .L_2)
	.align		4
.L_2:
        /*0010*/ 	.word	index@(_Z28oddEvenTranspositionSortStepPiii)
        /*0014*/ 	.word	0x00000000


	//----- nvinfo : EIATTR_MIN_STACK_SIZE
	.align		4
.L_3:
        /*0018*/ 	.byte	0x04, 0x12
        /*001a*/ 	.short	(.L_5 - .L_4)
	.align		4
.L_4:
        /*001c*/ 	.word	index@(_Z28oddEvenTranspositionSortStepPiii)
        /*0020*/ 	.word	0x00000000
.L_5:


//--------------------- .nv.compat                --------------------------
	.section	.nv.compat,"",@"SHT_CUDA_COMPAT_INFO"
	.align	4
        /*0000*/ 	.byte	0x02, 0x09, 0x00, 0x00, 0x02, 0x02, 0x01, 0x00, 0x02, 0x05, 0x05, 0x00, 0x03, 0x07, 0x01, 0x01
        /*0010*/ 	.byte	0x02, 0x03, 0x00, 0x00, 0x02, 0x06, 0x01, 0x00, 0x04, 0x0b, 0x08, 0x00, 0x09, 0x00, 0x00, 0x00
        /*0020*/ 	.byte	0x00, 0x00, 0x00, 0x00


//--------------------- .nv.info._Z28oddEvenTranspositionSortStepPiii --------------------------
	.section	.nv.info._Z28oddEvenTranspositionSortStepPiii,"",@"SHT_CUDA_INFO"
	.sectionflags	@""
	.align	4


	//----- nvinfo : EIATTR_CUDA_API_VERSION
	.align		4
        /*0000*/ 	.byte	0x04, 0x37
        /*0002*/ 	.short	(.L_7 - .L_6)
.L_6:
        /*0004*/ 	.word	0x00000082


	//----- nvinfo : EIATTR_KPARAM_INFO
	.align		4
.L_7:
        /*0008*/ 	.byte	0x04, 0x17
        /*000a*/ 	.short	(.L_9 - .L_8)
.L_8:
        /*000c*/ 	.word	0x00000000
        /*0010*/ 	.short	0x0002
        /*0012*/ 	.short	0x000c
        /*0014*/ 	.byte	0x00, 0xf0, 0x11, 0x00


	//----- nvinfo : EIATTR_KPARAM_INFO
	.align		4
.L_9:
        /*0018*/ 	.byte	0x04, 0x17
        /*001a*/ 	.short	(.L_11 - .L_10)
.L_10:
        /*001c*/ 	.word	0x00000000
        /*0020*/ 	.short	0x0001
        /*0022*/ 	.short	0x0008
        /*0024*/ 	.byte	0x00, 0xf0, 0x11, 0x00


	//----- nvinfo : EIATTR_KPARAM_INFO
	.align		4
.L_11:
        /*0028*/ 	.byte	0x04, 0x17
        /*002a*/ 	.short	(.L_13 - .L_12)
.L_12:
        /*002c*/ 	.word	0x00000000
        /*0030*/ 	.short	0x0000
        /*0032*/ 	.short	0x0000
        /*0034*/ 	.byte	0x00, 0xf5, 0x21, 0x00


	//----- nvinfo : EIATTR_SPARSE_MMA_MASK
	.align		4
.L_13:
        /*0038*/ 	.byte	0x03, 0x50
        /*003a*/ 	.short	0x0000


	//----- nvinfo : EIATTR_MAXREG_COUNT
	.align		4
        /*003c*/ 	.byte	0x03, 0x1b
        /*003e*/ 	.short	0x00ff


	//----- nvinfo : EIATTR_MERCURY_ISA_VERSION
	.align		4
        /*0040*/ 	.byte	0x03, 0x5f
        /*0042*/ 	.short	0x0101


	//----- nvinfo : EIATTR_VRC_CTA_INIT_COUNT
	.align		4
        /*0044*/ 	.byte	0x02, 0x4a
	.zero		1
	.zero		1


	//----- nvinfo : EIATTR_EXIT_INSTR_OFFSETS
	.align		4
        /*0048*/ 	.byte	0x04, 0x1c
        /*004a*/ 	.short	(.L_15 - .L_14)


	//   ....[0]....
.L_14:
        /*004c*/ 	.word	0x00000090


	//   ....[1]....
        /*0050*/ 	.word	0x00000100


	//   ....[2]....
        /*0054*/ 	.word	0x00000130


	//----- nvinfo : EIATTR_CBANK_PARAM_SIZE
	.align		4
.L_15:
        /*0058*/ 	.byte	0x03, 0x19
        /*005a*/ 	.short	0x0010


	//----- nvinfo : EIATTR_PARAM_CBANK
	.align		4
        /*005c*/ 	.byte	0x04, 0x0a
        /*005e*/ 	.short	(.L_17 - .L_16)
	.align		4
.L_16:
        /*0060*/ 	.word	index@(.nv.constant0._Z28oddEvenTranspositionSortStepPiii)
        /*0064*/ 	.short	0x0380
        /*0066*/ 	.short	0x0010


	//----- nvinfo : EIATTR_SW_WAR
	.align		4
.L_17:
        /*0068*/ 	.byte	0x04, 0x36
        /*006a*/ 	.short	(.L_19 - .L_18)
.L_18:
        /*006c*/ 	.word	0x00000008
.L_19:


//--------------------- .nv.callgraph             --------------------------
	.section	.nv.callgraph,"",@"SHT_CUDA_CALLGRAPH"
	.align	4
	.sectionentsize	8
	.align		4
        /*0000*/ 	.word	0x00000000
	.align		4
        /*0004*/ 	.word	0xffffffff
	.align		4
        /*0008*/ 	.word	0x00000000
	.align		4
        /*000c*/ 	.word	0xfffffffe
	.align		4
        /*0010*/ 	.word	0x00000000
	.align		4
        /*0014*/ 	.word	0xfffffffd
	.align		4
        /*0018*/ 	.word	0x00000000
	.align		4
        /*001c*/ 	.word	0xfffffffc


//--------------------- .text._Z28oddEvenTranspositionSortStepPiii --------------------------
	.section	.text._Z28oddEvenTranspositionSortStepPiii,"ax",@progbits
	.align	128
        .global         _Z28oddEvenTranspositionSortStepPiii
        .type           _Z28oddEvenTranspositionSortStepPiii,@function
        .size           _Z28oddEvenTranspositionSortStepPiii,(.L_x_1 - _Z28oddEvenTranspositionSortStepPiii)
        .other          _Z28oddEvenTranspositionSortStepPiii,@"STO_CUDA_ENTRY STV_DEFAULT"
_Z28oddEvenTranspositionSortStepPiii:
.text._Z28oddEvenTranspositionSortStepPiii:
[----:B------:R-:W-:Y:S01]  /*0000*/  LDC R1, c[0x0][0x37c] ;  /* 0x0000df00ff017b82 */ /* 0x000fe20000000800 */
[----:B------:R-:W0:Y:S01]  /*0010*/  S2R R0, SR_TID.X ;  /* 0x0000000000007919 */ /* 0x000e220000002100 */
[----:B------:R-:W0:Y:S01]  /*0020*/  LDCU UR4, c[0x0][0x360] ;  /* 0x00006c00ff0477ac */ /* 0x000e220008000800 */
[----:B------:R-:W0:Y:S01]  /*0030*/  S2R R3, SR_CTAID.X ;  /* 0x0000000000037919 */ /* 0x000e220000002500 */
[----:B------:R-:W1:Y:S01]  /*0040*/  LDCU.64 UR6, c[0x0][0x388] ;  /* 0x00007100ff0677ac */ /* 0x000e620008000a00 */
[----:B0-----:R-:W-:-:S05]  /*0050*/  IMAD R0, R3, UR4, R0 ;  /* 0x0000000403007c24 */ /* 0x001fca000f8e0200 */
[----:B-1----:R-:W-:-:S04]  /*0060*/  LEA R5, R0, UR7, 0x1 ;  /* 0x0000000700057c11 */ /* 0x002fc8000f8e08ff */
[----:B------:R-:W-:-:S04]  /*0070*/  IADD3 R0, PT, PT, R5, 0x1, RZ ;  /* 0x0000000105007810 */ /* 0x000fc80007ffe0ff */
[----:B------:R-:W-:-:S13]  /*0080*/  ISETP.GE.AND P0, PT, R0, UR6, PT ;  /* 0x0000000600007c0c */ /* 0x000fda000bf06270 */
[----:B------:R-:W-:Y:S05]  /*0090*/  @P0 EXIT ;  /* 0x000000000000094d */ /* 0x000fea0003800000 */
[----:B------:R-:W0:Y:S01]  /*00a0*/  LDC.64 R2, c[0x0][0x380] ;  /* 0x0000e000ff027b82 */ /* 0x000e220000000a00 */
[----:B------:R-:W1:Y:S01]  /*00b0*/  LDCU.64 UR4, c[0x0][0x358] ;  /* 0x00006b00ff0477ac */ /* 0x000e620008000a00 */
[----:B0-----:R-:W-:-:S05]  /*00c0*/  IMAD.WIDE R2, R5, 0x4, R2 ;  /* 0x0000000405027825 */ /* 0x001fca00078e0202 */
[----:B-1----:R-:W2:Y:S04]  /*00d0*/  LDG.E R5, desc[UR4][R2.64] ;  /* 0x0000000402057981 */ /* 0x002ea8000c1e1900 */
[----:B------:R-:W2:Y:S02]  /*00e0*/  LDG.E R0, desc[UR4][R2.64+0x4] ;  /* 0x0000040402007981 */ /* 0x000ea4000c1e1900 */
[----:B--2---:R-:W-:-:S13]  /*00f0*/  ISETP.GT.AND P0, PT, R5, R0, PT ;  /* 0x000000000500720c */ /* 0x004fda0003f04270 */
[----:B------:R-:W-:Y:S05]  /*0100*/  @!P0 EXIT ;  /* 0x000000000000894d */ /* 0x000fea0003800000 */
[----:B------:R-:W-:Y:S04]  /*0110*/  STG.E desc[UR4][R2.64], R0 ;  /* 0x0000000002007986 */ /* 0x000fe8000c101904 */
[----:B------:R-:W-:Y:S01]  /*0120*/  STG.E desc[UR4][R2.64+0x4], R5 ;  /* 0x0000040502007986 */ /* 0x000fe2000c101904 */
[----:B------:R-:W-:Y:S05]  /*0130*/  EXIT ;  /* 0x000000000000794d */ /* 0x000fea0003800000 */
.L_x_0:
[----:B------:R-:W-:-:S00]  /*0140*/  BRA `(.L_x_0) ;  /* 0xfffffffc00fc7947 */ /* 0x000fc0000383ffff */
[----:B------:R-:W-:-:S00]  /*0150*/  NOP ;  /* 0x0000000000007918 */ /* 0x000fc00000000000 */
        /* <DEDUP_REMOVED lines=10> */
.L_x_1:


//--------------------- .nv.shared.reserved.0     --------------------------
	.section	.nv.shared.reserved.0,"aw",@nobits
	.weak		__nv_reservedSMEM_offset_0_alias
	.size		__nv_reservedSMEM_offset_0_alias, 0, 64
	.other		__nv_reservedSMEM_offset_0_alias,@"STO_CUDA_RESERVED_SHARED STV_DEFAULT"
__nv_reservedSMEM_offset_0_alias:
	.zero		0
	.zero		64


//--------------------- .nv.constant0._Z28oddEvenTranspositionSortStepPiii --------------------------
	.section	.nv.constant0._Z28oddEvenTranspositionSortStepPiii,"a",@progbits
	.sectionflags	@""
	.align	4
.nv.constant0._Z28oddEvenTranspositionSortStepPiii:
	.zero		912


//--------------------- SYMBOLS --------------------------

	.type		.nv.reservedSmem.offset0,@object
	.size		.nv.reservedSmem.offset0,0x4
